	.headerflags	@"EF_CUDA_TEXMODE_UNIFIED EF_CUDA_64BIT_ADDRESS EF_CUDA_ACCELERATORS EF_CUDA_SM90 EF_CUDA_VIRTUAL_SM(EF_CUDA_SM90)"
	.elftype	@"ET_EXEC"


//--------------------- .nv.info                  --------------------------
	.section	.nv.info,"",@"SHT_CUDA_INFO"
	.align	4


	//----- nvinfo : EIATTR_REGCOUNT
	.align		4
        /*0000*/ 	.byte	0x04, 0x2f
        /*0002*/ 	.short	(.L_1 - .L_0)
	.align		4
.L_0:
        /*0004*/ 	.word	index@(triton_poi_fused_convolution_14)
        /*0008*/ 	.word	0x0000001e


	//----- nvinfo : EIATTR_MIN_STACK_SIZE
	.align		4
.L_1:
        /*000c*/ 	.byte	0x04, 0x12
        /*000e*/ 	.short	(.L_3 - .L_2)
	.align		4
.L_2:
        /*0010*/ 	.word	index@(triton_poi_fused_convolution_14)
        /*0014*/ 	.word	0x00000000


	//----- nvinfo : EIATTR_FRAME_SIZE
	.align		4
.L_3:
        /*0018*/ 	.byte	0x04, 0x11
        /*001a*/ 	.short	(.L_5 - .L_4)
	.align		4
.L_4:
        /*001c*/ 	.word	index@(triton_poi_fused_convolution_14)
        /*0020*/ 	.word	0x00000000


	//----- nvinfo : EIATTR_MIN_STACK_SIZE
	.align		4
.L_5:
        /*0024*/ 	.byte	0x04, 0x12
        /*0026*/ 	.short	(.L_7 - .L_6)
	.align		4
.L_6:
        /*0028*/ 	.word	index@(triton_poi_fused_convolution_14)
        /*002c*/ 	.word	0x00000000
.L_7:


//--------------------- .nv.info.triton_poi_fused_convolution_14 --------------------------
	.section	.nv.info.triton_poi_fused_convolution_14,"",@"SHT_CUDA_INFO"
	.sectionflags	@""
	.align	4


	//----- nvinfo : EIATTR_CUDA_API_VERSION
	.align		4
        /*0000*/ 	.byte	0x04, 0x37
        /*0002*/ 	.short	(.L_9 - .L_8)
.L_8:
        /*0004*/ 	.word	0x0000007c


	//----- nvinfo : EIATTR_KPARAM_INFO
	.align		4
.L_9:
        /*0008*/ 	.byte	0x04, 0x17
        /*000a*/ 	.short	(.L_11 - .L_10)
.L_10:
        /*000c*/ 	.word	0x00000000
        /*0010*/ 	.short	0x0004
        /*0012*/ 	.short	0x001c
        /*0014*/ 	.byte	0x00, 0xf0, 0x11, 0x00


	//----- nvinfo : EIATTR_KPARAM_INFO
	.align		4
.L_11:
        /*0018*/ 	.byte	0x04, 0x17
        /*001a*/ 	.short	(.L_13 - .L_12)
.L_12:
        /*001c*/ 	.word	0x00000000
        /*0020*/ 	.short	0x0003
        /*0022*/ 	.short	0x0018
        /*0024*/ 	.byte	0x00, 0xf0, 0x11, 0x00


	//----- nvinfo : EIATTR_KPARAM_INFO
	.align		4
.L_13:
        /*0028*/ 	.byte	0x04, 0x17
        /*002a*/ 	.short	(.L_15 - .L_14)
.L_14:
        /*002c*/ 	.word	0x00000000
        /*0030*/ 	.short	0x0002
        /*0032*/ 	.short	0x0010
        /*0034*/ 	.byte	0x00, 0xf4, 0x21, 0x00


	//----- nvinfo : EIATTR_KPARAM_INFO
	.align		4
.L_15:
        /*0038*/ 	.byte	0x04, 0x17
        /*003a*/ 	.short	(.L_17 - .L_16)
.L_16:
        /*003c*/ 	.word	0x00000000
        /*0040*/ 	.short	0x0001
        /*0042*/ 	.short	0x0008
        /*0044*/ 	.byte	0x00, 0xf4, 0x21, 0x00


	//----- nvinfo : EIATTR_KPARAM_INFO
	.align		4
.L_17:
        /*0048*/ 	.byte	0x04, 0x17
        /*004a*/ 	.short	(.L_19 - .L_18)
.L_18:
        /*004c*/ 	.word	0x00000000
        /*0050*/ 	.short	0x0000
        /*0052*/ 	.short	0x0000
        /*0054*/ 	.byte	0x00, 0xf4, 0x21, 0x00


	//----- nvinfo : EIATTR_SPARSE_MMA_MASK
	.align		4
.L_19:
        /*0058*/ 	.byte	0x03, 0x50
        /*005a*/ 	.short	0x0000


	//----- nvinfo : EIATTR_MAXREG_COUNT
	.align		4
        /*005c*/ 	.byte	0x03, 0x1b
        /*005e*/ 	.short	0x00ff


	//----- nvinfo : EIATTR_EXIT_INSTR_OFFSETS
	.align		4
        /*0060*/ 	.byte	0x04, 0x1c
        /*0062*/ 	.short	(.L_21 - .L_20)


	//   ....[0]....
.L_20:
        /*0064*/ 	.word	0x000005f0


	//   ....[1]....
        /*0068*/ 	.word	0x00000670


	//----- nvinfo : EIATTR_REQNTID
	.align		4
.L_21:
        /*006c*/ 	.byte	0x04, 0x10
        /*006e*/ 	.short	(.L_23 - .L_22)
.L_22:
        /*0070*/ 	.word	0x00000080
        /*0074*/ 	.word	0x00000001
        /*0078*/ 	.word	0x00000001


	//----- nvinfo : EIATTR_CBANK_PARAM_SIZE
	.align		4
.L_23:
        /*007c*/ 	.byte	0x03, 0x19
        /*007e*/ 	.short	0x0020


	//----- nvinfo : EIATTR_PARAM_CBANK
	.align		4
        /*0080*/ 	.byte	0x04, 0x0a
        /*0082*/ 	.short	(.L_25 - .L_24)
	.align		4
.L_24:
        /*0084*/ 	.word	index@(.nv.constant0.triton_poi_fused_convolution_14)
        /*0088*/ 	.short	0x0210
        /*008a*/ 	.short	0x0020


	//----- nvinfo : EIATTR_SW_WAR
	.align		4
.L_25:
        /*008c*/ 	.byte	0x04, 0x36
        /*008e*/ 	.short	(.L_27 - .L_26)
.L_26:
        /*0090*/ 	.word	0x00000008
.L_27:


//--------------------- .nv.callgraph             --------------------------
	.section	.nv.callgraph,"",@"SHT_CUDA_CALLGRAPH"
	.align	4
	.sectionentsize	8
	.align		4
        /*0000*/ 	.word	0x00000000
	.align		4
        /*0004*/ 	.word	0xffffffff
	.align		4
        /*0008*/ 	.word	0x00000000
	.align		4
        /*000c*/ 	.word	0xfffffffe
	.align		4
        /*0010*/ 	.word	0x00000000
	.align		4
        /*0014*/ 	.word	0xfffffffd
	.align		4
        /*0018*/ 	.word	0x00000000
	.align		4
        /*001c*/ 	.word	0xfffffffc


//--------------------- .text.triton_poi_fused_convolution_14 --------------------------
	.section	.text.triton_poi_fused_convolution_14,"ax",@progbits
	.sectionflags	@"SHF_BARRIERS=1"
	.align	128
        .global         triton_poi_fused_convolution_14
        .type           triton_poi_fused_convolution_14,@function
        .size           triton_poi_fused_convolution_14,(.L_x_1 - triton_poi_fused_convolution_14)
        .other          triton_poi_fused_convolution_14,@"STO_CUDA_ENTRY STV_DEFAULT"
triton_poi_fused_convolution_14:
.text.triton_poi_fused_convolution_14:
[----:B------:R-:W0:Y:S01]  /*0000*/  LDC R1, c[0x0][0x28] ;  /* 0x00000a00ff017b82 */ /* 0x000e220000000800 */
[----:B------:R-:W1:Y:S07]  /*0010*/  S2R R17, SR_CTAID.Y ;  /* 0x0000000000117919 */ /* 0x000e6e0000002600 */
[----:B------:R-:W2:Y:S01]  /*0020*/  LDC.64 R4, c[0x0][0x218] ;  /* 0x00008600ff047b82 */ /* 0x000ea20000000a00 */
[----:B------:R-:W-:Y:S01]  /*0030*/  ULDC.64 UR6, c[0x0][0x208] ;  /* 0x0000820000067ab9 */ /* 0x000fe20000000a00 */
[----:B------:R-:W-:Y:S01]  /*0040*/  CS2R R10, SRZ ;  /* 0x00000000000a7805 */ /* 0x000fe2000001ff00 */
[----:B------:R-:W3:Y:S01]  /*0050*/  S2R R0, SR_TID.X ;  /* 0x0000000000007919 */ /* 0x000ee20000002100 */
[----:B------:R-:W4:Y:S04]  /*0060*/  S2R R9, SR_CTAID.X ;  /* 0x0000000000097919 */ /* 0x000f280000002500 */
[----:B------:R-:W5:Y:S01]  /*0070*/  LDC.64 R12, c[0x0][0x210] ;  /* 0x00008400ff0c7b82 */ /* 0x000f620000000a00 */
[----:B-1----:R-:W-:-:S02]  /*0080*/  IMAD.SHL.U32 R17, R17, 0x40, RZ ;  /* 0x0000004011117824 */ /* 0x002fc400078e00ff */
[----:B---3--:R-:W-:Y:S01]  /*0090*/  IMAD.SHL.U32 R2, R0, 0x4, RZ ;  /* 0x0000000400027824 */ /* 0x008fe200078e00ff */
[----:B------:R-:W-:-:S04]  /*00a0*/  SHF.R.U32.HI R16, RZ, 0x4, R0 ;  /* 0x00000004ff107819 */ /* 0x000fc80000011600 */
[----:B------:R-:W-:Y:S02]  /*00b0*/  LOP3.LUT R6, R17, 0x3c, R2, 0xf8, !PT ;  /* 0x0000003c11067812 */ /* 0x000fe400078ef802 */
[----:B------:R-:W-:Y:S02]  /*00c0*/  SGXT.U32 R16, R16, 0x3 ;  /* 0x000000031010781a */ /* 0x000fe40000000000 */
[C---:B------:R-:W-:Y:S01]  /*00d0*/  ISETP.GE.AND P0, PT, R6.reuse, 0x500, PT ;  /* 0x000005000600780c */ /* 0x040fe20003f06270 */
[----:B------:R-:W-:-:S05]  /*00e0*/  IMAD.HI R3, R6, 0x66666667, RZ ;  /* 0x6666666706037827 */ /* 0x000fca00078e02ff */
[----:B------:R-:W-:-:S04]  /*00f0*/  SHF.R.U32.HI R8, RZ, 0x1f, R3 ;  /* 0x0000001fff087819 */ /* 0x000fc80000011603 */
[----:B------:R-:W-:Y:S01]  /*0100*/  LEA.HI.SX32 R7, R3, R8, 0x19 ;  /* 0x0000000803077211 */ /* 0x000fe200078fcaff */
[----:B----4-:R-:W-:Y:S01]  /*0110*/  IMAD.SHL.U32 R3, R9, 0x10, RZ ;  /* 0x0000001009037824 */ /* 0x010fe200078e00ff */
[----:B------:R-:W-:-:S03]  /*0120*/  CS2R R8, SRZ ;  /* 0x0000000000087805 */ /* 0x000fc6000001ff00 */
[----:B------:R-:W-:Y:S01]  /*0130*/  IMAD R22, R7, -0x140, R6 ;  /* 0xfffffec007167824 */ /* 0x000fe200078e0206 */
[----:B------:R-:W-:Y:S02]  /*0140*/  LOP3.LUT R6, R3, R16, RZ, 0xfc, !PT ;  /* 0x0000001003067212 */ /* 0x000fe400078efcff */
[----:B------:R-:W-:Y:S01]  /*0150*/  LOP3.LUT R14, R3, 0x8, R16, 0xfe, !PT ;  /* 0x00000008030e7812 */ /* 0x000fe200078efe10 */
[----:B------:R-:W-:Y:S01]  /*0160*/  IMAD R7, R7, 0x1400, R22 ;  /* 0x0000140007077824 */ /* 0x000fe200078e0216 */
[----:B------:R-:W-:Y:S01]  /*0170*/  ISETP.LT.AND P1, PT, R6, 0x10, !P0 ;  /* 0x000000100600780c */ /* 0x000fe20004721270 */
[----:B--2---:R-:W-:Y:S01]  /*0180*/  IMAD.WIDE R22, R22, 0x4, R4 ;  /* 0x0000000416167825 */ /* 0x004fe200078e0204 */
[----:B------:R-:W-:-:S03]  /*0190*/  CS2R R4, SRZ ;  /* 0x0000000000047805 */ /* 0x000fc6000001ff00 */
[----:B------:R-:W-:Y:S01]  /*01a0*/  IMAD R15, R6, 0x140, R7 ;  /* 0x00000140060f7824 */ /* 0x000fe200078e0207 */
[----:B------:R-:W-:-:S03]  /*01b0*/  CS2R R6, SRZ ;  /* 0x0000000000067805 */ /* 0x000fc6000001ff00 */
[C---:B------:R-:W-:Y:S02]  /*01c0*/  VIADD R21, R15.reuse, 0xa00 ;  /* 0x00000a000f157836 */ /* 0x040fe40000000000 */
[--C-:B-----5:R-:W-:Y:S01]  /*01d0*/  IMAD.WIDE R18, R15, 0x4, R12.reuse ;  /* 0x000000040f127825 */ /* 0x120fe200078e020c */
[----:B------:R1:W2:Y:S01]  /*01e0*/  @!P0 LDG.E.EL.128 R4, desc[UR6][R22.64] ;  /* 0x0000000616048981 */ /* 0x0002a2000c2e1d00 */
[----:B------:R-:W-:Y:S02]  /*01f0*/  ISETP.LT.AND P0, PT, R14, 0x10, !P0 ;  /* 0x000000100e00780c */ /* 0x000fe40004701270 */
[----:B------:R-:W-:Y:S01]  /*0200*/  CS2R R14, SRZ ;  /* 0x00000000000e7805 */ /* 0x000fe2000001ff00 */
[----:B------:R-:W-:Y:S01]  /*0210*/  IMAD.WIDE R20, R21, 0x4, R12 ;  /* 0x0000000415147825 */ /* 0x000fe200078e020c */
[----:B------:R-:W-:Y:S01]  /*0220*/  CS2R R12, SRZ ;  /* 0x00000000000c7805 */ /* 0x000fe2000001ff00 */
[----:B------:R3:W2:Y:S08]  /*0230*/  @P1 LDG.E.EL.128 R8, desc[UR6][R18.64] ;  /* 0x0000000612081981 */ /* 0x0006b0000c2e1d00 */
[----:B------:R4:W5:Y:S01]  /*0240*/  @P0 LDG.E.EL.128 R12, desc[UR6][R20.64] ;  /* 0x00000006140c0981 */ /* 0x000962000c2e1d00 */
[----:B------:R-:W4:Y:S01]  /*0250*/  S2UR UR5, SR_CgaCtaId ;  /* 0x00000000000579c3 */ /* 0x000f220000008800 */
[----:B-1----:R-:W-:Y:S01]  /*0260*/  IMAD.SHL.U32 R22, R0, 0x40, RZ ;  /* 0x0000004000167824 */ /* 0x002fe200078e00ff */
[----:B------:R-:W-:Y:S01]  /*0270*/  UMOV UR4, 0x400 ;  /* 0x0000040000047882 */ /* 0x000fe20000000000 */
[----:B------:R-:W-:-:S03]  /*0280*/  SHF.R.U32.HI R0, RZ, 0x2, R0 ;  /* 0x00000002ff007819 */ /* 0x000fc60000011600 */
[----:B---3--:R-:W-:Y:S02]  /*0290*/  LOP3.LUT R19, R22, 0x3c0, RZ, 0xc0, !PT ;  /* 0x000003c016137812 */ /* 0x008fe400078ec0ff */
[----:B------:R-:W-:Y:S02]  /*02a0*/  SGXT.U32 R0, R0, 0x5 ;  /* 0x000000050000781a */ /* 0x000fe40000000000 */
[C---:B------:R-:W-:Y:S02]  /*02b0*/  LOP3.LUT R16, R19.reuse, R16, RZ, 0xfc, !PT ;  /* 0x0000001013107212 */ /* 0x040fe400078efcff */
[C---:B------:R-:W-:Y:S02]  /*02c0*/  LOP3.LUT R23, R19.reuse, 0x10, RZ, 0xfc, !PT ;  /* 0x0000001013177812 */ /* 0x040fe400078efcff */
[C---:B------:R-:W-:Y:S02]  /*02d0*/  LOP3.LUT R25, R19.reuse, 0x20, RZ, 0xfc, !PT ;  /* 0x0000002013197812 */ /* 0x040fe400078efcff */
[----:B------:R-:W-:-:S02]  /*02e0*/  LOP3.LUT R27, R19, 0x30, RZ, 0xfc, !PT ;  /* 0x00000030131b7812 */ /* 0x000fc400078efcff */
[-C--:B------:R-:W-:Y:S02]  /*02f0*/  LEA.HI R19, R19, R16.reuse, RZ, 0x1c ;  /* 0x0000001013137211 */ /* 0x080fe400078fe0ff */
[-C--:B------:R-:W-:Y:S02]  /*0300*/  LEA.HI R23, R23, R16.reuse, RZ, 0x1c ;  /* 0x0000001017177211 */ /* 0x080fe400078fe0ff */
[-C--:B------:R-:W-:Y:S01]  /*0310*/  LEA.HI R18, R25, R16.reuse, RZ, 0x1c ;  /* 0x0000001019127211 */ /* 0x080fe200078fe0ff */
[----:B0---4-:R-:W-:Y:S01]  /*0320*/  UPRMT UR4, UR5, 0x654, UR4 ;  /* 0x0000065405047896 */ /* 0x011fe20008000004 */
[----:B------:R-:W-:Y:S02]  /*0330*/  LEA.HI R27, R27, R16, RZ, 0x1c ;  /* 0x000000101b1b7211 */ /* 0x000fe400078fe0ff */
[----:B------:R-:W-:-:S03]  /*0340*/  LOP3.LUT R0, R17, R0, RZ, 0xfc, !PT ;  /* 0x0000000011007212 */ /* 0x000fc600078efcff */
[----:B------:R-:W-:Y:S02]  /*0350*/  LEA R16, R19, UR4, 0x2 ;  /* 0x0000000413107c11 */ /* 0x000fe4000f8e10ff */
[----:B------:R-:W-:Y:S02]  /*0360*/  LEA R18, R18, UR4, 0x2 ;  /* 0x0000000412127c11 */ /* 0x000fe4000f8e10ff */
[----:B------:R-:W-:Y:S01]  /*0370*/  LEA R27, R27, UR4, 0x2 ;  /* 0x000000041b1b7c11 */ /* 0x000fe2000f8e10ff */
[----:B--2---:R-:W-:Y:S01]  /*0380*/  FADD R19, R4, R8 ;  /* 0x0000000804137221 */ /* 0x004fe20000000000 */
[----:B------:R-:W-:Y:S01]  /*0390*/  FADD R20, R7, R11 ;  /* 0x0000000b07147221 */ /* 0x000fe20000000000 */
[----:B------:R-:W-:Y:S01]  /*03a0*/  FADD R8, R5, R9 ;  /* 0x0000000905087221 */ /* 0x000fe20000000000 */
[----:B------:R-:W-:Y:S01]  /*03b0*/  LEA R11, R23, UR4, 0x2 ;  /* 0x00000004170b7c11 */ /* 0x000fe2000f8e10ff */
[----:B------:R-:W-:Y:S01]  /*03c0*/  FADD R9, R6, R10 ;  /* 0x0000000a06097221 */ /* 0x000fe20000000000 */
[----:B------:R-:W-:Y:S01]  /*03d0*/  STS [R16], R19 ;  /* 0x0000001310007388 */ /* 0x000fe20000000800 */
[----:B------:R-:W-:-:S02]  /*03e0*/  SHF.R.U32.HI R23, RZ, 0x4, R2 ;  /* 0x00000004ff177819 */ /* 0x000fc40000011602 */
[----:B------:R-:W-:Y:S01]  /*03f0*/  LOP3.LUT R10, R2, 0x1fc, RZ, 0xc0, !PT ;  /* 0x000001fc020a7812 */ /* 0x000fe200078ec0ff */
[----:B-----5:R-:W-:Y:S01]  /*0400*/  FADD R21, R4, R12 ;  /* 0x0000000c04157221 */ /* 0x020fe20000000000 */
[----:B------:R-:W-:Y:S01]  /*0410*/  FADD R12, R5, R13 ;  /* 0x0000000d050c7221 */ /* 0x000fe20000000000 */
[----:B------:R-:W-:Y:S01]  /*0420*/  STS [R11+0x40], R8 ;  /* 0x000040080b007388 */ /* 0x000fe20000000800 */
[----:B------:R-:W-:Y:S01]  /*0430*/  FADD R13, R6, R14 ;  /* 0x0000000e060d7221 */ /* 0x000fe20000000000 */
[----:B------:R-:W-:Y:S01]  /*0440*/  FADD R15, R7, R15 ;  /* 0x0000000f070f7221 */ /* 0x000fe20000000000 */
[----:B------:R-:W-:Y:S01]  /*0450*/  SGXT.U32 R23, R23, 0x5 ;  /* 0x000000051717781a */ /* 0x000fe20000000000 */
[----:B------:R0:W-:Y:S04]  /*0460*/  STS [R18+0x80], R9 ;  /* 0x0000800912007388 */ /* 0x0001e80000000800 */
[----:B------:R-:W-:Y:S01]  /*0470*/  STS [R27+0xc0], R20 ;  /* 0x0000c0141b007388 */ /* 0x000fe20000000800 */
[----:B------:R-:W-:-:S03]  /*0480*/  IMAD.IADD R23, R10, 0x1, R23 ;  /* 0x000000010a177824 */ /* 0x000fc600078e0217 */
[----:B------:R-:W-:Y:S02]  /*0490*/  STS [R16+0x20], R21 ;  /* 0x0000201510007388 */ /* 0x000fe40000000800 */
[----:B------:R-:W-:Y:S01]  /*04a0*/  LEA R23, R23, UR4, 0x2 ;  /* 0x0000000417177c11 */ /* 0x000fe2000f8e10ff */
[----:B0-----:R-:W0:Y:S01]  /*04b0*/  LDC.64 R8, c[0x0][0x220] ;  /* 0x00008800ff087b82 */ /* 0x001e220000000a00 */
[----:B------:R1:W-:Y:S04]  /*04c0*/  STS [R11+0x60], R12 ;  /* 0x0000600c0b007388 */ /* 0x0003e80000000800 */
[----:B------:R2:W-:Y:S04]  /*04d0*/  STS [R18+0xa0], R13 ;  /* 0x0000a00d12007388 */ /* 0x0005e80000000800 */
[----:B------:R-:W-:Y:S01]  /*04e0*/  STS [R27+0xe0], R15 ;  /* 0x0000e00f1b007388 */ /* 0x000fe20000000800 */
[----:B-1----:R-:W-:Y:S01]  /*04f0*/  LOP3.LUT R12, R3, 0xc, R2, 0xf8, !PT ;  /* 0x0000000c030c7812 */ /* 0x002fe200078ef802 */
[----:B------:R-:W-:Y:S01]  /*0500*/  BAR.SYNC.DEFER_BLOCKING 0x0 ;  /* 0x0000000000007b1d */ /* 0x000fe20000010000 */
[----:B------:R-:W-:-:S02]  /*0510*/  LOP3.LUT R11, R0, 0x20, RZ, 0xfc, !PT ;  /* 0x00000020000b7812 */ /* 0x000fc400078efcff */
[----:B------:R-:W-:Y:S01]  /*0520*/  ISETP.GE.AND P0, PT, R12, 0x10, PT ;  /* 0x000000100c00780c */ /* 0x000fe20003f06270 */
[----:B------:R-:W-:Y:S01]  /*0530*/  IMAD R3, R0, 0x10, R12 ;  /* 0x0000001000037824 */ /* 0x000fe200078e020c */
[----:B--2---:R-:W-:Y:S02]  /*0540*/  LOP3.LUT R13, R10, 0x200, RZ, 0xfc, !PT ;  /* 0x000002000a0d7812 */ /* 0x004fe400078efcff */
[----:B------:R-:W-:Y:S02]  /*0550*/  ISETP.LT.AND P1, PT, R0, 0x500, !P0 ;  /* 0x000005000000780c */ /* 0x000fe40004721270 */
[----:B------:R-:W-:Y:S01]  /*0560*/  ISETP.LT.AND P0, PT, R11, 0x500, !P0 ;  /* 0x000005000b00780c */ /* 0x000fe20004701270 */
[----:B0-----:R-:W-:Y:S01]  /*0570*/  IMAD.WIDE R2, R3, 0x4, R8 ;  /* 0x0000000403027825 */ /* 0x001fe200078e0208 */
[----:B------:R-:W-:-:S04]  /*0580*/  LEA.HI R13, R13, R10, RZ, 0x1c ;  /* 0x0000000a0d0d7211 */ /* 0x000fc800078fe0ff */
[----:B------:R-:W-:Y:S01]  /*0590*/  LEA R13, R13, UR4, 0x2 ;  /* 0x000000040d0d7c11 */ /* 0x000fe2000f8e10ff */
[----:B------:R-:W-:Y:S04]  /*05a0*/  LDS R4, [R23] ;  /* 0x0000000017047984 */ /* 0x000fe80000000800 */
[----:B------:R-:W-:Y:S04]  /*05b0*/  LDS R5, [R23+0x4] ;  /* 0x0000040017057984 */ /* 0x000fe80000000800 */
[----:B------:R-:W-:Y:S04]  /*05c0*/  LDS R6, [R23+0x8] ;  /* 0x0000080017067984 */ /* 0x000fe80000000800 */
[----:B------:R-:W0:Y:S04]  /*05d0*/  LDS R7, [R23+0xc] ;  /* 0x00000c0017077984 */ /* 0x000e280000000800 */
[----:B0-----:R0:W-:Y:S02]  /*05e0*/  @P1 STG.E.128 desc[UR6][R2.64], R4 ;  /* 0x0000000402001986 */ /* 0x0011e4000c101d06 */
[----:B0-----:R-:W-:Y:S05]  /*05f0*/  @!P0 EXIT ;  /* 0x000000000000894d */ /* 0x001fea0003800000 */
[----:B0-----:R-:W-:Y:S01]  /*0600*/  LDS R4, [R13+0x800] ;  /* 0x000800000d047984 */ /* 0x001fe20000000800 */
[----:B------:R-:W-:-:S03]  /*0610*/  IMAD R11, R11, 0x10, R12 ;  /* 0x000000100b0b7824 */ /* 0x000fc600078e020c */
[----:B------:R-:W-:Y:S01]  /*0620*/  LDS R5, [R13+0x804] ;  /* 0x000804000d057984 */ /* 0x000fe20000000800 */
[----:B------:R-:W-:-:S03]  /*0630*/  IMAD.WIDE R8, R11, 0x4, R8 ;  /* 0x000000040b087825 */ /* 0x000fc600078e0208 */
[----:B------:R-:W-:Y:S04]  /*0640*/  LDS R6, [R13+0x808] ;  /* 0x000808000d067984 */ /* 0x000fe80000000800 */
[----:B------:R-:W0:Y:S04]  /*0650*/  LDS R7, [R13+0x80c] ;  /* 0x00080c000d077984 */ /* 0x000e280000000800 */
[----:B0-----:R-:W-:Y:S01]  /*0660*/  STG.E.128 desc[UR6][R8.64], R4 ;  /* 0x0000000408007986 */ /* 0x001fe2000c101d06 */
[----:B------:R-:W-:Y:S05]  /*0670*/  EXIT ;  /* 0x000000000000794d */ /* 0x000fea0003800000 */
.L_x_0:
[----:B------:R-:W-:-:S00]  /*0680*/  BRA `(.L_x_0) ;  /* 0xfffffffc00fc7947 */ /* 0x000fc0000383ffff */
[----:B------:R-:W-:-:S00]  /*0690*/  NOP ;  /* 0x0000000000007918 */ /* 0x000fc00000000000 */
        /* <DEDUP_REMOVED lines=14> */
.L_x_1:


//--------------------- .nv.shared.triton_poi_fused_convolution_14 --------------------------
	.section	.nv.shared.triton_poi_fused_convolution_14,"aw",@nobits
	.sectionflags	@""
	.align	16
	.zero		1024


//--------------------- .nv.constant0.triton_poi_fused_convolution_14 --------------------------
	.section	.nv.constant0.triton_poi_fused_convolution_14,"a",@progbits
	.sectionflags	@""
	.align	4
.nv.constant0.triton_poi_fused_convolution_14:
	.zero		560
